//
// Generated by NVIDIA NVVM Compiler
//
// Compiler Build ID: CL-36424714
// Cuda compilation tools, release 13.0, V13.0.88
// Based on NVVM 20.0.0
//

.version 9.0
.target sm_100
.address_size 64

	// .globl	vadd

.visible .entry vadd(
	.param .u64 .ptr .align 1 vadd_param_0,
	.param .u64 .ptr .align 1 vadd_param_1,
	.param .u64 .ptr .align 1 vadd_param_2,
	.param .u32 vadd_param_3
)
{
	.reg .pred 	%p<2>;
	.reg .b32 	%r<6>;
	.reg .b32 	%f<4>;
	.reg .b64 	%rd<11>;

	ld.param.u64 	%rd1, [vadd_param_0];
	ld.param.u64 	%rd2, [vadd_param_1];
	ld.param.u64 	%rd3, [vadd_param_2];
	ld.param.u32 	%r2, [vadd_param_3];
	mov.u32 	%r3, %ntid.x;
	mov.u32 	%r4, %ctaid.x;
	mov.u32 	%r5, %tid.x;
	mad.lo.s32 	%r1, %r3, %r4, %r5;
	setp.ge.s32 	%p1, %r1, %r2;
	@%p1 bra 	$L__BB0_2;
	cvta.to.global.u64 	%rd4, %rd1;
	cvta.to.global.u64 	%rd5, %rd2;
	cvta.to.global.u64 	%rd6, %rd3;
	mul.wide.s32 	%rd7, %r1, 4;
	add.s64 	%rd8, %rd4, %rd7;
	ld.global.f32 	%f1, [%rd8];
	add.s64 	%rd9, %rd5, %rd7;
	ld.global.f32 	%f2, [%rd9];
	add.f32 	%f3, %f1, %f2;
	add.s64 	%rd10, %rd6, %rd7;
	st.global.f32 	[%rd10], %f3;
$L__BB0_2:
	ret;

}
	// .globl	noop_arg
.visible .entry noop_arg(
	.param .u64 .ptr .align 1 noop_arg_param_0
)
{


	ret;

}
	// .globl	noop
.visible .entry noop()
{


	ret;

}


// ===== COMPILED SASS (sm_100) =====

	.target	sm_100

	.elftype	@"ET_EXEC"


//--------------------- .note.nv.tkinfo           --------------------------
	.section	.note.nv.tkinfo,"",@"SHT_NOTE"
	.sectionflags	@"SHF_NOTE_NV_TKINFO"
	.tkinfo
        /*0018*/ 	.word	0x00000002
        /*0030*/ 	.string	""
        /*0030*/ 	.string	"ptxas"
        /*0030*/ 	.string	"Cuda compilation tools, release 13.0, V13.0.88"
        /*0030*/ 	.string	"Build cuda_13.0.r13.0/compiler.36424714_0"
        /*0030*/ 	.string	"-arch sm_100 -m 64 "



//--------------------- .note.nv.cuinfo           --------------------------
	.section	.note.nv.cuinfo,"",@"SHT_NOTE"
	.sectionflags	@"SHF_NOTE_NV_CUINFO"
        /*0018*/ 	.short	0x0002
        /*001a*/ 	.short	0x0064
        /*001c*/ 	.short	0x0082
	.zero		2


//--------------------- .nv.info                  --------------------------
	.section	.nv.info,"",@"SHT_CUDA_INFO"
	.align	4


	//----- nvinfo : EIATTR_REGCOUNT
	.align		4
        /*0000*/ 	.byte	0x04, 0x2f
        /*0002*/ 	.short	(.L_1 - .L_0)
	.align		4
.L_0:
        /*0004*/ 	.word	index@(vadd)
        /*0008*/ 	.word	0x0000000c


	//----- nvinfo : EIATTR_FRAME_SIZE
	.align		4
.L_1:
        /*000c*/ 	.byte	0x04, 0x11
        /*000e*/ 	.short	(.L_3 - .L_2)
	.align		4
.L_2:
        /*0010*/ 	.word	index@(vadd)
        /*0014*/ 	.word	0x00000000


	//----- nvinfo : EIATTR_REGCOUNT
	.align		4
.L_3:
        /*0018*/ 	.byte	0x04, 0x2f
        /*001a*/ 	.short	(.L_5 - .L_4)
	.align		4
.L_4:
        /*001c*/ 	.word	index@(noop_arg)
        /*0020*/ 	.word	0x00000004


	//----- nvinfo : EIATTR_FRAME_SIZE
	.align		4
.L_5:
        /*0024*/ 	.byte	0x04, 0x11
        /*0026*/ 	.short	(.L_7 - .L_6)
	.align		4
.L_6:
        /*0028*/ 	.word	index@(noop_arg)
        /*002c*/ 	.word	0x00000000


	//----- nvinfo : EIATTR_REGCOUNT
	.align		4
.L_7:
        /*0030*/ 	.byte	0x04, 0x2f
        /*0032*/ 	.short	(.L_9 - .L_8)
	.align		4
.L_8:
        /*0034*/ 	.word	index@(noop)
        /*0038*/ 	.word	0x00000004


	//----- nvinfo : EIATTR_FRAME_SIZE
	.align		4
.L_9:
        /*003c*/ 	.byte	0x04, 0x11
        /*003e*/ 	.short	(.L_11 - .L_10)
	.align		4
.L_10:
        /*0040*/ 	.word	index@(noop)
        /*0044*/ 	.word	0x00000000


	//----- nvinfo : EIATTR_MIN_STACK_SIZE
	.align		4
.L_11:
        /*0048*/ 	.byte	0x04, 0x12
        /*004a*/ 	.short	(.L_13 - .L_12)
	.align		4
.L_12:
        /*004c*/ 	.word	index@(noop)
        /*0050*/ 	.word	0x00000000


	//----- nvinfo : EIATTR_MIN_STACK_SIZE
	.align		4
.L_13:
        /*0054*/ 	.byte	0x04, 0x12
        /*0056*/ 	.short	(.L_15 - .L_14)
	.align		4
.L_14:
        /*0058*/ 	.word	index@(noop_arg)
        /*005c*/ 	.word	0x00000000


	//----- nvinfo : EIATTR_MIN_STACK_SIZE
	.align		4
.L_15:
        /*0060*/ 	.byte	0x04, 0x12
        /*0062*/ 	.short	(.L_17 - .L_16)
	.align		4
.L_16:
        /*0064*/ 	.word	index@(vadd)
        /*0068*/ 	.word	0x00000000
.L_17:


//--------------------- .nv.compat                --------------------------
	.section	.nv.compat,"",@"SHT_CUDA_COMPAT_INFO"
	.align	4
        /*0000*/ 	.byte	0x02, 0x09, 0x00, 0x00, 0x02, 0x02, 0x01, 0x00, 0x02, 0x05, 0x05, 0x00, 0x03, 0x07, 0x01, 0x01
        /*0010*/ 	.byte	0x02, 0x03, 0x00, 0x00, 0x02, 0x06, 0x01, 0x00, 0x04, 0x0b, 0x08, 0x00, 0x09, 0x00, 0x00, 0x00
        /*0020*/ 	.byte	0x00, 0x00, 0x00, 0x00


//--------------------- .nv.info.noop             --------------------------
	.section	.nv.info.noop,"",@"SHT_CUDA_INFO"
	.sectionflags	@""
	.align	4


	//----- nvinfo : EIATTR_CUDA_API_VERSION
	.align		4
        /*0000*/ 	.byte	0x04, 0x37
        /*0002*/ 	.short	(.L_19 - .L_18)
.L_18:
        /*0004*/ 	.word	0x00000082


	//----- nvinfo : EIATTR_SPARSE_MMA_MASK
	.align		4
.L_19:
        /*0008*/ 	.byte	0x03, 0x50
        /*000a*/ 	.short	0x0000


	//----- nvinfo : EIATTR_MAXREG_COUNT
	.align		4
        /*000c*/ 	.byte	0x03, 0x1b
        /*000e*/ 	.short	0x00ff


	//----- nvinfo : EIATTR_MERCURY_ISA_VERSION
	.align		4
        /*0010*/ 	.byte	0x03, 0x5f
        /*0012*/ 	.short	0x0101


	//----- nvinfo : EIATTR_VRC_CTA_INIT_COUNT
	.align		4
        /*0014*/ 	.byte	0x02, 0x4a
	.zero		1
	.zero		1


	//----- nvinfo : EIATTR_EXIT_INSTR_OFFSETS
	.align		4
        /*0018*/ 	.byte	0x04, 0x1c
        /*001a*/ 	.short	(.L_21 - .L_20)


	//   ....[0]....
.L_20:
        /*001c*/ 	.word	0x00000010


	//----- nvinfo : EIATTR_SW_WAR
	.align		4
.L_21:
        /*0020*/ 	.byte	0x04, 0x36
        /*0022*/ 	.short	(.L_23 - .L_22)
.L_22:
        /*0024*/ 	.word	0x00000008
.L_23:


//--------------------- .nv.info.noop_arg         --------------------------
	.section	.nv.info.noop_arg,"",@"SHT_CUDA_INFO"
	.sectionflags	@""
	.align	4


	//----- nvinfo : EIATTR_CUDA_API_VERSION
	.align		4
        /*0000*/ 	.byte	0x04, 0x37
        /*0002*/ 	.short	(.L_25 - .L_24)
.L_24:
        /*0004*/ 	.word	0x00000082


	//----- nvinfo : EIATTR_KPARAM_INFO
	.align		4
.L_25:
        /*0008*/ 	.byte	0x04, 0x17
        /*000a*/ 	.short	(.L_27 - .L_26)
.L_26:
        /*000c*/ 	.word	0x00000000
        /*0010*/ 	.short	0x0000
        /*0012*/ 	.short	0x0000
        /*0014*/ 	.byte	0x00, 0xf5, 0x21, 0x00


	//----- nvinfo : EIATTR_SPARSE_MMA_MASK
	.align		4
.L_27:
        /*0018*/ 	.byte	0x03, 0x50
        /*001a*/ 	.short	0x0000


	//----- nvinfo : EIATTR_MAXREG_COUNT
	.align		4
        /*001c*/ 	.byte	0x03, 0x1b
        /*001e*/ 	.short	0x00ff


	//----- nvinfo : EIATTR_MERCURY_ISA_VERSION
	.align		4
        /*0020*/ 	.byte	0x03, 0x5f
        /*0022*/ 	.short	0x0101


	//----- nvinfo : EIATTR_VRC_CTA_INIT_COUNT
	.align		4
        /*0024*/ 	.byte	0x02, 0x4a
	.zero		1
	.zero		1


	//----- nvinfo : EIATTR_EXIT_INSTR_OFFSETS
	.align		4
        /*0028*/ 	.byte	0x04, 0x1c
        /*002a*/ 	.short	(.L_29 - .L_28)


	//   ....[0]....
.L_28:
        /*002c*/ 	.word	0x00000010


	//----- nvinfo : EIATTR_CBANK_PARAM_SIZE
	.align		4
.L_29:
        /*0030*/ 	.byte	0x03, 0x19
        /*0032*/ 	.short	0x0008


	//----- nvinfo : EIATTR_PARAM_CBANK
	.align		4
        /*0034*/ 	.byte	0x04, 0x0a
        /*0036*/ 	.short	(.L_31 - .L_30)
	.align		4
.L_30:
        /*0038*/ 	.word	index@(.nv.constant0.noop_arg)
        /*003c*/ 	.short	0x0380
        /*003e*/ 	.short	0x0008


	//----- nvinfo : EIATTR_SW_WAR
	.align		4
.L_31:
        /*0040*/ 	.byte	0x04, 0x36
        /*0042*/ 	.short	(.L_33 - .L_32)
.L_32:
        /*0044*/ 	.word	0x00000008
.L_33:


//--------------------- .nv.info.vadd             --------------------------
	.section	.nv.info.vadd,"",@"SHT_CUDA_INFO"
	.sectionflags	@""
	.align	4


	//----- nvinfo : EIATTR_CUDA_API_VERSION
	.align		4
        /*0000*/ 	.byte	0x04, 0x37
        /*0002*/ 	.short	(.L_35 - .L_34)
.L_34:
        /*0004*/ 	.word	0x00000082


	//----- nvinfo : EIATTR_KPARAM_INFO
	.align		4
.L_35:
        /*0008*/ 	.byte	0x04, 0x17
        /*000a*/ 	.short	(.L_37 - .L_36)
.L_36:
        /*000c*/ 	.word	0x00000000
        /*0010*/ 	.short	0x0003
        /*0012*/ 	.short	0x0018
        /*0014*/ 	.byte	0x00, 0xf0, 0x11, 0x00


	//----- nvinfo : EIATTR_KPARAM_INFO
	.align		4
.L_37:
        /*0018*/ 	.byte	0x04, 0x17
        /*001a*/ 	.short	(.L_39 - .L_38)
.L_38:
        /*001c*/ 	.word	0x00000000
        /*0020*/ 	.short	0x0002
        /*0022*/ 	.short	0x0010
        /*0024*/ 	.byte	0x00, 0xf5, 0x21, 0x00


	//----- nvinfo : EIATTR_KPARAM_INFO
	.align		4
.L_39:
        /*0028*/ 	.byte	0x04, 0x17
        /*002a*/ 	.short	(.L_41 - .L_40)
.L_40:
        /*002c*/ 	.word	0x00000000
        /*0030*/ 	.short	0x0001
        /*0032*/ 	.short	0x0008
        /*0034*/ 	.byte	0x00, 0xf5, 0x21, 0x00


	//----- nvinfo : EIATTR_KPARAM_INFO
	.align		4
.L_41:
        /*0038*/ 	.byte	0x04, 0x17
        /*003a*/ 	.short	(.L_43 - .L_42)
.L_42:
        /*003c*/ 	.word	0x00000000
        /*0040*/ 	.short	0x0000
        /*0042*/ 	.short	0x0000
        /*0044*/ 	.byte	0x00, 0xf5, 0x21, 0x00


	//----- nvinfo : EIATTR_SPARSE_MMA_MASK
	.align		4
.L_43:
        /*0048*/ 	.byte	0x03, 0x50
        /*004a*/ 	.short	0x0000


	//----- nvinfo : EIATTR_MAXREG_COUNT
	.align		4
        /*004c*/ 	.byte	0x03, 0x1b
        /*004e*/ 	.short	0x00ff


	//----- nvinfo : EIATTR_MERCURY_ISA_VERSION
	.align		4
        /*0050*/ 	.byte	0x03, 0x5f
        /*0052*/ 	.short	0x0101


	//----- nvinfo : EIATTR_VRC_CTA_INIT_COUNT
	.align		4
        /*0054*/ 	.byte	0x02, 0x4a
	.zero		1
	.zero		1


	//----- nvinfo : EIATTR_EXIT_INSTR_OFFSETS
	.align		4
        /*0058*/ 	.byte	0x04, 0x1c
        /*005a*/ 	.short	(.L_45 - .L_44)


	//   ....[0]....
.L_44:
        /*005c*/ 	.word	0x00000070


	//   ....[1]....
        /*0060*/ 	.word	0x00000130


	//----- nvinfo : EIATTR_CBANK_PARAM_SIZE
	.align		4
.L_45:
        /*0064*/ 	.byte	0x03, 0x19
        /*0066*/ 	.short	0x001c


	//----- nvinfo : EIATTR_PARAM_CBANK
	.align		4
        /*0068*/ 	.byte	0x04, 0x0a
        /*006a*/ 	.short	(.L_47 - .L_46)
	.align		4
.L_46:
        /*006c*/ 	.word	index@(.nv.constant0.vadd)
        /*0070*/ 	.short	0x0380
        /*0072*/ 	.short	0x001c


	//----- nvinfo : EIATTR_SW_WAR
	.align		4
.L_47:
        /*0074*/ 	.byte	0x04, 0x36
        /*0076*/ 	.short	(.L_49 - .L_48)
.L_48:
        /*0078*/ 	.word	0x00000008
.L_49:


//--------------------- .nv.callgraph             --------------------------
	.section	.nv.callgraph,"",@"SHT_CUDA_CALLGRAPH"
	.align	4
	.sectionentsize	8
	.align		4
        /*0000*/ 	.word	0x00000000
	.align		4
        /*0004*/ 	.word	0xffffffff
	.align		4
        /*0008*/ 	.word	0x00000000
	.align		4
        /*000c*/ 	.word	0xfffffffe
	.align		4
        /*0010*/ 	.word	0x00000000
	.align		4
        /*0014*/ 	.word	0xfffffffd
	.align		4
        /*0018*/ 	.word	0x00000000
	.align		4
        /*001c*/ 	.word	0xfffffffc


//--------------------- .text.noop                --------------------------
	.section	.text.noop,"ax",@progbits
	.align	128
        .global         noop
        .type           noop,@function
        .size           noop,(.L_x_3 - noop)
        .other          noop,@"STO_CUDA_ENTRY STV_DEFAULT"
noop:
.text.noop:
[----:B------:R-:W-:Y:S01]  /*0000*/  LDC R1, c[0x0][0x37c] ;  /* 0x0000df00ff017b82 */ /* 0x000fe20000000800 */
[----:B------:R-:W-:Y:S05]  /*0010*/  EXIT ;  /* 0x000000000000794d */ /* 0x000fea0003800000 */
.L_x_0:
[----:B------:R-:W-:-:S00]  /*0020*/  BRA `(.L_x_0) ;  /* 0xfffffffc00fc7947 */ /* 0x000fc0000383ffff */
[----:B------:R-:W-:-:S00]  /*0030*/  NOP ;  /* 0x0000000000007918 */ /* 0x000fc00000000000 */
        /* <DEDUP_REMOVED lines=12> */
.L_x_3:


//--------------------- .text.noop_arg            --------------------------
	.section	.text.noop_arg,"ax",@progbits
	.align	128
        .global         noop_arg
        .type           noop_arg,@function
        .size           noop_arg,(.L_x_4 - noop_arg)
        .other          noop_arg,@"STO_CUDA_ENTRY STV_DEFAULT"
noop_arg:
.text.noop_arg:
[----:B------:R-:W-:Y:S01]  /*0000*/  LDC R1, c[0x0][0x37c] ;  /* 0x0000df00ff017b82 */ /* 0x000fe20000000800 */
[----:B------:R-:W-:Y:S05]  /*0010*/  EXIT ;  /* 0x000000000000794d */ /* 0x000fea0003800000 */
.L_x_1:
        /* <DEDUP_REMOVED lines=14> */
.L_x_4:


//--------------------- .text.vadd                --------------------------
	.section	.text.vadd,"ax",@progbits
	.align	128
        .global         vadd
        .type           vadd,@function
        .size           vadd,(.L_x_5 - vadd)
        .other          vadd,@"STO_CUDA_ENTRY STV_DEFAULT"
vadd:
.text.vadd:
[----:B------:R-:W-:Y:S01]  /*0000*/  LDC R1, c[0x0][0x37c] ;  /* 0x0000df00ff017b82 */ /* 0x000fe20000000800 */
[----:B------:R-:W0:Y:S01]  /*0010*/  S2R R9, SR_CTAID.X ;  /* 0x0000000000097919 */ /* 0x000e220000002500 */
[----:B------:R-:W0:Y:S01]  /*0020*/  LDCU UR4, c[0x0][0x360] ;  /* 0x00006c00ff0477ac */ /* 0x000e220008000800 */
[----:B------:R-:W0:Y:S01]  /*0030*/  S2R R0, SR_TID.X ;  /* 0x0000000000007919 */ /* 0x000e220000002100 */
[----:B------:R-:W1:Y:S01]  /*0040*/  LDCU UR5, c[0x0][0x398] ;  /* 0x00007300ff0577ac */ /* 0x000e620008000800 */
[----:B0-----:R-:W-:-:S05]  /*0050*/  IMAD R9, R9, UR4, R0 ;  /* 0x0000000409097c24 */ /* 0x001fca000f8e0200 */
[----:B-1----:R-:W-:-:S13]  /*0060*/  ISETP.GE.AND P0, PT, R9, UR5, PT ;  /* 0x0000000509007c0c */ /* 0x002fda000bf06270 */
[----:B------:R-:W-:Y:S05]  /*0070*/  @P0 EXIT ;  /* 0x000000000000094d */ /* 0x000fea0003800000 */
[----:B------:R-:W0:Y:S01]  /*0080*/  LDC.64 R2, c[0x0][0x380] ;  /* 0x0000e000ff027b82 */ /* 0x000e220000000a00 */
[----:B------:R-:W1:Y:S07]  /*0090*/  LDCU.64 UR4, c[0x0][0x358] ;  /* 0x00006b00ff0477ac */ /* 0x000e6e0008000a00 */
[----:B------:R-:W2:Y:S08]  /*00a0*/  LDC.64 R4, c[0x0][0x388] ;  /* 0x0000e200ff047b82 */ /* 0x000eb00000000a00 */
[----:B------:R-:W3:Y:S01]  /*00b0*/  LDC.64 R6, c[0x0][0x390] ;  /* 0x0000e400ff067b82 */ /* 0x000ee20000000a00 */
[----:B0-----:R-:W-:-:S06]  /*00c0*/  IMAD.WIDE R2, R9, 0x4, R2 ;  /* 0x0000000409027825 */ /* 0x001fcc00078e0202 */
[----:B-1----:R-:W4:Y:S01]  /*00d0*/  LDG.E R2, desc[UR4][R2.64] ;  /* 0x0000000402027981 */ /* 0x002f22000c1e1900 */
[----:B--2---:R-:W-:-:S06]  /*00e0*/  IMAD.WIDE R4, R9, 0x4, R4 ;  /* 0x0000000409047825 */ /* 0x004fcc00078e0204 */
[----:B------:R-:W4:Y:S01]  /*00f0*/  LDG.E R5, desc[UR4][R4.64] ;  /* 0x0000000404057981 */ /* 0x000f22000c1e1900 */
[----:B---3--:R-:W-:-:S04]  /*0100*/  IMAD.WIDE R6, R9, 0x4, R6 ;  /* 0x0000000409067825 */ /* 0x008fc800078e0206 */
[----:B----4-:R-:W-:-:S05]  /*0110*/  FADD R9, R2, R5 ;  /* 0x0000000502097221 */ /* 0x010fca0000000000 */
[----:B------:R-:W-:Y:S01]  /*0120*/  STG.E desc[UR4][R6.64], R9 ;  /* 0x0000000906007986 */ /* 0x000fe2000c101904 */
[----:B------:R-:W-:Y:S05]  /*0130*/  EXIT ;  /* 0x000000000000794d */ /* 0x000fea0003800000 */
.L_x_2:
        /* <DEDUP_REMOVED lines=12> */
.L_x_5:


//--------------------- .nv.shared.reserved.0     --------------------------
	.section	.nv.shared.reserved.0,"aw",@nobits
	.weak		__nv_reservedSMEM_offset_0_alias
	.size		__nv_reservedSMEM_offset_0_alias, 0, 64
	.other		__nv_reservedSMEM_offset_0_alias,@"STO_CUDA_RESERVED_SHARED STV_DEFAULT"
__nv_reservedSMEM_offset_0_alias:
	.zero		0
	.zero		64


//--------------------- .nv.constant0.noop        --------------------------
	.section	.nv.constant0.noop,"a",@progbits
	.sectionflags	@""
	.align	4
.nv.constant0.noop:
	.zero		896


//--------------------- .nv.constant0.noop_arg    --------------------------
	.section	.nv.constant0.noop_arg,"a",@progbits
	.sectionflags	@""
	.align	4
.nv.constant0.noop_arg:
	.zero		904


//--------------------- .nv.constant0.vadd        --------------------------
	.section	.nv.constant0.vadd,"a",@progbits
	.sectionflags	@""
	.align	4
.nv.constant0.vadd:
	.zero		924


//--------------------- SYMBOLS --------------------------

	.type		.nv.reservedSmem.offset0,@object
	.size		.nv.reservedSmem.offset0,0x4
